//
// Generated by NVIDIA NVVM Compiler
//
// Compiler Build ID: CL-36424714
// Cuda compilation tools, release 13.0, V13.0.88
// Based on NVVM 20.0.0
//

.version 9.0
.target sm_100
.address_size 64

	// .globl	_Z4testv
.extern .func  (.param .b32 func_retval0) vprintf
(
	.param .b64 vprintf_param_0,
	.param .b64 vprintf_param_1
)
;
.global .align 1 .b8 $str[16] = {104, 101, 108, 108, 111, 32, 102, 114, 111, 109, 32, 67, 85, 68, 65};

.visible .entry _Z4testv()
{
	.reg .b32 	%r<3>;
	.reg .b64 	%rd<3>;

	mov.u64 	%rd1, $str;
	cvta.global.u64 	%rd2, %rd1;
	{ // callseq 0, 0
	.param .b64 param0;
	st.param.b64 	[param0], %rd2;
	.param .b64 param1;
	st.param.b64 	[param1], 0;
	.param .b32 retval0;
	call.uni (retval0), 
	vprintf, 
	(
	param0, 
	param1
	);
	ld.param.b32 	%r1, [retval0];
	} // callseq 0
	ret;

}


// ===== COMPILED SASS (sm_100) =====

	.target	sm_100

	.elftype	@"ET_EXEC"


//--------------------- .note.nv.tkinfo           --------------------------
	.section	.note.nv.tkinfo,"",@"SHT_NOTE"
	.sectionflags	@"SHF_NOTE_NV_TKINFO"
	.tkinfo
        /*0018*/ 	.word	0x00000002
        /*0030*/ 	.string	""
        /*0030*/ 	.string	"ptxas"
        /*0030*/ 	.string	"Cuda compilation tools, release 13.0, V13.0.88"
        /*0030*/ 	.string	"Build cuda_13.0.r13.0/compiler.36424714_0"
        /*0030*/ 	.string	"-arch sm_100 -m 64 "



//--------------------- .note.nv.cuinfo           --------------------------
	.section	.note.nv.cuinfo,"",@"SHT_NOTE"
	.sectionflags	@"SHF_NOTE_NV_CUINFO"
        /*0018*/ 	.short	0x0002
        /*001a*/ 	.short	0x0064
        /*001c*/ 	.short	0x0082
	.zero		2


//--------------------- .nv.info                  --------------------------
	.section	.nv.info,"",@"SHT_CUDA_INFO"
	.align	4


	//----- nvinfo : EIATTR_REGCOUNT
	.align		4
        /*0000*/ 	.byte	0x04, 0x2f
        /*0002*/ 	.short	(.L_2 - .L_1)
	.align		4
.L_1:
        /*0004*/ 	.word	index@(_Z4testv)
        /*0008*/ 	.word	0x00000018


	//----- nvinfo : EIATTR_FRAME_SIZE
	.align		4
.L_2:
        /*000c*/ 	.byte	0x04, 0x11
        /*000e*/ 	.short	(.L_4 - .L_3)
	.align		4
.L_3:
        /*0010*/ 	.word	index@(_Z4testv)
        /*0014*/ 	.word	0x00000000


	//----- nvinfo : EIATTR_MIN_STACK_SIZE
	.align		4
.L_4:
        /*0018*/ 	.byte	0x04, 0x12
        /*001a*/ 	.short	(.L_6 - .L_5)
	.align		4
.L_5:
        /*001c*/ 	.word	index@(_Z4testv)
        /*0020*/ 	.word	0x00000000
.L_6:


//--------------------- .nv.compat                --------------------------
	.section	.nv.compat,"",@"SHT_CUDA_COMPAT_INFO"
	.align	4
        /*0000*/ 	.byte	0x02, 0x09, 0x00, 0x00, 0x02, 0x02, 0x01, 0x00, 0x02, 0x05, 0x05, 0x00, 0x03, 0x07, 0x01, 0x01
        /*0010*/ 	.byte	0x02, 0x03, 0x00, 0x00, 0x02, 0x06, 0x01, 0x00, 0x04, 0x0b, 0x08, 0x00, 0x09, 0x00, 0x00, 0x00
        /*0020*/ 	.byte	0x00, 0x00, 0x00, 0x00


//--------------------- .nv.info._Z4testv         --------------------------
	.section	.nv.info._Z4testv,"",@"SHT_CUDA_INFO"
	.sectionflags	@""
	.align	4


	//----- nvinfo : EIATTR_CUDA_API_VERSION
	.align		4
        /*0000*/ 	.byte	0x04, 0x37
        /*0002*/ 	.short	(.L_8 - .L_7)
.L_7:
        /*0004*/ 	.word	0x00000082


	//----- nvinfo : EIATTR_SPARSE_MMA_MASK
	.align		4
.L_8:
        /*0008*/ 	.byte	0x03, 0x50
        /*000a*/ 	.short	0x0000


	//----- nvinfo : EIATTR_MAXREG_COUNT
	.align		4
        /*000c*/ 	.byte	0x03, 0x1b
        /*000e*/ 	.short	0x00ff


	//----- nvinfo : EIATTR_EXTERNS
	.align		4
        /*0010*/ 	.byte	0x04, 0x0f
        /*0012*/ 	.short	(.L_10 - .L_9)


	//   ....[0]....
	.align		4
.L_9:
        /*0014*/ 	.word	index@(vprintf)


	//----- nvinfo : EIATTR_MERCURY_ISA_VERSION
	.align		4
.L_10:
        /*0018*/ 	.byte	0x03, 0x5f
        /*001a*/ 	.short	0x0101


	//----- nvinfo : EIATTR_VRC_CTA_INIT_COUNT
	.align		4
        /*001c*/ 	.byte	0x02, 0x4a
	.zero		1
	.zero		1


	//----- nvinfo : EIATTR_SYSCALL_OFFSETS
	.align		4
        /*0020*/ 	.byte	0x04, 0x46
        /*0022*/ 	.short	(.L_12 - .L_11)


	//   ....[0]....
.L_11:
        /*0024*/ 	.word	0x00000080


	//----- nvinfo : EIATTR_EXIT_INSTR_OFFSETS
	.align		4
.L_12:
        /*0028*/ 	.byte	0x04, 0x1c
        /*002a*/ 	.short	(.L_14 - .L_13)


	//   ....[0]....
.L_13:
        /*002c*/ 	.word	0x00000090


	//----- nvinfo : EIATTR_SW_WAR
	.align		4
.L_14:
        /*0030*/ 	.byte	0x04, 0x36
        /*0032*/ 	.short	(.L_16 - .L_15)
.L_15:
        /*0034*/ 	.word	0x00000008
.L_16:


//--------------------- .nv.callgraph             --------------------------
	.section	.nv.callgraph,"",@"SHT_CUDA_CALLGRAPH"
	.align	4
	.sectionentsize	8
	.align		4
        /*0000*/ 	.word	0x00000000
	.align		4
        /*0004*/ 	.word	0xffffffff
	.align		4
        /*0008*/ 	.word	index@(_Z4testv)
	.align		4
        /*000c*/ 	.word	index@(vprintf)
	.align		4
        /*0010*/ 	.word	0x00000000
	.align		4
        /*0014*/ 	.word	0xfffffffe
	.align		4
        /*0018*/ 	.word	0x00000000
	.align		4
        /*001c*/ 	.word	0xfffffffd
	.align		4
        /*0020*/ 	.word	0x00000000
	.align		4
        /*0024*/ 	.word	0xfffffffc


//--------------------- .nv.constant4             --------------------------
	.section	.nv.constant4,"a",@progbits
	.align	8
	.align		8
.nv.constant4:
        /*0000*/ 	.dword	vprintf
	.align		8
        /*0008*/ 	.dword	$str


//--------------------- .text._Z4testv            --------------------------
	.section	.text._Z4testv,"ax",@progbits
	.align	128
        .global         _Z4testv
        .type           _Z4testv,@function
        .size           _Z4testv,(.L_x_2 - _Z4testv)
        .other          _Z4testv,@"STO_CUDA_ENTRY STV_DEFAULT"
_Z4testv:
.text._Z4testv:
[----:B------:R-:W0:Y:S01]  /*0000*/  LDC R1, c[0x0][0x37c] ;  /* 0x0000df00ff017b82 */ /* 0x000e220000000800 */
[----:B------:R-:W-:Y:S01]  /*0010*/  MOV R0, 0x0 ;  /* 0x0000000000007802 */ /* 0x000fe20000000f00 */
[----:B------:R-:W1:Y:S01]  /*0020*/  LDCU.64 UR4, c[0x4][0x8] ;  /* 0x01000100ff0477ac */ /* 0x000e620008000a00 */
[----:B------:R-:W-:-:S05]  /*0030*/  CS2R R6, SRZ ;  /* 0x0000000000067805 */ /* 0x000fca000001ff00 */
[----:B------:R2:W3:Y:S01]  /*0040*/  LDC.64 R2, c[0x4][R0] ;  /* 0x0100000000027b82 */ /* 0x0004e20000000a00 */
[----:B-1----:R-:W-:Y:S02]  /*0050*/  IMAD.U32 R4, RZ, RZ, UR4 ;  /* 0x00000004ff047e24 */ /* 0x002fe4000f8e00ff */
[----:B--2---:R-:W-:-:S07]  /*0060*/  IMAD.U32 R5, RZ, RZ, UR5 ;  /* 0x00000005ff057e24 */ /* 0x004fce000f8e00ff */
[----:B------:R-:W-:-:S07]  /*0070*/  LEPC R20, `(.L_x_0) ;  /* 0x000000001014794e */ /* 0x000fce0000000000 */
[----:B0--3--:R-:W-:Y:S05]  /*0080*/  CALL.ABS.NOINC R2 ;  /* 0x0000000002007343 */ /* 0x009fea0003c00000 */
.L_x_0:
[----:B------:R-:W-:Y:S05]  /*0090*/  EXIT ;  /* 0x000000000000794d */ /* 0x000fea0003800000 */
.L_x_1:
[----:B------:R-:W-:-:S00]  /*00a0*/  BRA `(.L_x_1) ;  /* 0xfffffffc00fc7947 */ /* 0x000fc0000383ffff */
[----:B------:R-:W-:-:S00]  /*00b0*/  NOP ;  /* 0x0000000000007918 */ /* 0x000fc00000000000 */
        /* <DEDUP_REMOVED lines=12> */
.L_x_2:


//--------------------- .nv.global.init           --------------------------
	.section	.nv.global.init,"aw",@progbits
.nv.global.init:
	.type		$str,@object
	.size		$str,(.L_0 - $str)
$str:
        /*0000*/ 	.byte	0x68, 0x65, 0x6c, 0x6c, 0x6f, 0x20, 0x66, 0x72, 0x6f, 0x6d, 0x20, 0x43, 0x55, 0x44, 0x41, 0x00
.L_0:


//--------------------- .nv.shared.reserved.0     --------------------------
	.section	.nv.shared.reserved.0,"aw",@nobits
	.weak		__nv_reservedSMEM_offset_0_alias
	.size		__nv_reservedSMEM_offset_0_alias, 0, 64
	.other		__nv_reservedSMEM_offset_0_alias,@"STO_CUDA_RESERVED_SHARED STV_DEFAULT"
__nv_reservedSMEM_offset_0_alias:
	.zero		0
	.zero		64


//--------------------- .nv.constant0._Z4testv    --------------------------
	.section	.nv.constant0._Z4testv,"a",@progbits
	.sectionflags	@""
	.align	4
.nv.constant0._Z4testv:
	.zero		896


//--------------------- SYMBOLS --------------------------

	.type		.nv.reservedSmem.offset0,@object
	.size		.nv.reservedSmem.offset0,0x4
	.type		vprintf,@function
